//
// Generated by NVIDIA NVVM Compiler
//
// Compiler Build ID: CL-36424714
// Cuda compilation tools, release 13.0, V13.0.88
// Based on NVVM 20.0.0
//

.version 9.0
.target sm_100
.address_size 64

	// .globl	_Z11maxPerBlockPKiiPi
// _ZZ11maxPerBlockPKiiPiE5shArr has been demoted

.visible .entry _Z11maxPerBlockPKiiPi(
	.param .u64 .ptr .align 1 _Z11maxPerBlockPKiiPi_param_0,
	.param .u32 _Z11maxPerBlockPKiiPi_param_1,
	.param .u64 .ptr .align 1 _Z11maxPerBlockPKiiPi_param_2
)
{
	.reg .pred 	%p<5>;
	.reg .b32 	%r<62>;
	.reg .b64 	%rd<9>;
	// demoted variable
	.shared .align 4 .b8 _ZZ11maxPerBlockPKiiPiE5shArr[4096];
	ld.param.u64 	%rd3, [_Z11maxPerBlockPKiiPi_param_0];
	ld.param.u32 	%r16, [_Z11maxPerBlockPKiiPi_param_1];
	ld.param.u64 	%rd2, [_Z11maxPerBlockPKiiPi_param_2];
	cvta.to.global.u64 	%rd1, %rd3;
	mov.u32 	%r1, %tid.x;
	mov.u32 	%r2, %ctaid.x;
	shl.b32 	%r17, %r2, 10;
	or.b32  	%r57, %r17, %r1;
	ld.global.u32 	%r59, [%rd1];
	setp.ge.s32 	%p1, %r57, %r16;
	@%p1 bra 	$L__BB0_3;
	mov.u32 	%r18, %nctaid.x;
	shl.b32 	%r5, %r18, 10;
$L__BB0_2:
	mul.wide.s32 	%rd4, %r57, 4;
	add.s64 	%rd5, %rd1, %rd4;
	ld.global.u32 	%r19, [%rd5];
	max.s32 	%r59, %r59, %r19;
	add.s32 	%r57, %r57, %r5;
	setp.lt.s32 	%p2, %r57, %r16;
	@%p2 bra 	$L__BB0_2;
$L__BB0_3:
	shl.b32 	%r20, %r1, 2;
	mov.u32 	%r21, _ZZ11maxPerBlockPKiiPiE5shArr;
	add.s32 	%r22, %r21, %r20;
	st.shared.u32 	[%r22], %r59;
	bar.sync 	0;
	setp.ne.s32 	%p3, %r1, 0;
	@%p3 bra 	$L__BB0_7;
	mov.b32 	%r60, 32;
	ld.shared.u32 	%r61, [_ZZ11maxPerBlockPKiiPiE5shArr];
$L__BB0_5:
	add.s32 	%r25, %r21, %r60;
	ld.shared.u32 	%r26, [%r25+-32];
	max.s32 	%r27, %r61, %r26;
	ld.shared.u32 	%r28, [%r25+-28];
	max.s32 	%r29, %r27, %r28;
	ld.shared.u32 	%r30, [%r25+-24];
	max.s32 	%r31, %r29, %r30;
	ld.shared.u32 	%r32, [%r25+-20];
	max.s32 	%r33, %r31, %r32;
	ld.shared.u32 	%r34, [%r25+-16];
	max.s32 	%r35, %r33, %r34;
	ld.shared.u32 	%r36, [%r25+-12];
	max.s32 	%r37, %r35, %r36;
	ld.shared.u32 	%r38, [%r25+-8];
	max.s32 	%r39, %r37, %r38;
	ld.shared.u32 	%r40, [%r25+-4];
	max.s32 	%r41, %r39, %r40;
	ld.shared.u32 	%r42, [%r25];
	max.s32 	%r43, %r41, %r42;
	ld.shared.u32 	%r44, [%r25+4];
	max.s32 	%r45, %r43, %r44;
	ld.shared.u32 	%r46, [%r25+8];
	max.s32 	%r47, %r45, %r46;
	ld.shared.u32 	%r48, [%r25+12];
	max.s32 	%r49, %r47, %r48;
	ld.shared.u32 	%r50, [%r25+16];
	max.s32 	%r51, %r49, %r50;
	ld.shared.u32 	%r52, [%r25+20];
	max.s32 	%r53, %r51, %r52;
	ld.shared.u32 	%r54, [%r25+24];
	max.s32 	%r55, %r53, %r54;
	ld.shared.u32 	%r56, [%r25+28];
	max.s32 	%r61, %r55, %r56;
	add.s32 	%r60, %r60, 64;
	setp.ne.s32 	%p4, %r60, 4128;
	@%p4 bra 	$L__BB0_5;
	cvta.to.global.u64 	%rd6, %rd2;
	mul.wide.u32 	%rd7, %r2, 4;
	add.s64 	%rd8, %rd6, %rd7;
	st.global.u32 	[%rd8], %r61;
$L__BB0_7:
	ret;

}


// ===== COMPILED SASS (sm_100) =====

	.target	sm_100

	.elftype	@"ET_EXEC"


//--------------------- .note.nv.tkinfo           --------------------------
	.section	.note.nv.tkinfo,"",@"SHT_NOTE"
	.sectionflags	@"SHF_NOTE_NV_TKINFO"
	.tkinfo
        /*0018*/ 	.word	0x00000002
        /*0030*/ 	.string	""
        /*0030*/ 	.string	"ptxas"
        /*0030*/ 	.string	"Cuda compilation tools, release 13.0, V13.0.88"
        /*0030*/ 	.string	"Build cuda_13.0.r13.0/compiler.36424714_0"
        /*0030*/ 	.string	"-arch sm_100 -m 64 "



//--------------------- .note.nv.cuinfo           --------------------------
	.section	.note.nv.cuinfo,"",@"SHT_NOTE"
	.sectionflags	@"SHF_NOTE_NV_CUINFO"
        /*0018*/ 	.short	0x0002
        /*001a*/ 	.short	0x0064
        /*001c*/ 	.short	0x0082
	.zero		2


//--------------------- .nv.info                  --------------------------
	.section	.nv.info,"",@"SHT_CUDA_INFO"
	.align	4


	//----- nvinfo : EIATTR_REGCOUNT
	.align		4
        /*0000*/ 	.byte	0x04, 0x2f
        /*0002*/ 	.short	(.L_1 - .L_0)
	.align		4
.L_0:
        /*0004*/ 	.word	index@(_Z11maxPerBlockPKiiPi)
        /*0008*/ 	.word	0x0000001e


	//----- nvinfo : EIATTR_FRAME_SIZE
	.align		4
.L_1:
        /*000c*/ 	.byte	0x04, 0x11
        /*000e*/ 	.short	(.L_3 - .L_2)
	.align		4
.L_2:
        /*0010*/ 	.word	index@(_Z11maxPerBlockPKiiPi)
        /*0014*/ 	.word	0x00000000


	//----- nvinfo : EIATTR_MIN_STACK_SIZE
	.align		4
.L_3:
        /*0018*/ 	.byte	0x04, 0x12
        /*001a*/ 	.short	(.L_5 - .L_4)
	.align		4
.L_4:
        /*001c*/ 	.word	index@(_Z11maxPerBlockPKiiPi)
        /*0020*/ 	.word	0x00000000
.L_5:


//--------------------- .nv.compat                --------------------------
	.section	.nv.compat,"",@"SHT_CUDA_COMPAT_INFO"
	.align	4
        /*0000*/ 	.byte	0x02, 0x09, 0x00, 0x00, 0x02, 0x02, 0x01, 0x00, 0x02, 0x05, 0x05, 0x00, 0x03, 0x07, 0x01, 0x01
        /*0010*/ 	.byte	0x02, 0x03, 0x00, 0x00, 0x02, 0x06, 0x01, 0x00, 0x04, 0x0b, 0x08, 0x00, 0x09, 0x00, 0x00, 0x00
        /*0020*/ 	.byte	0x00, 0x00, 0x00, 0x00


//--------------------- .nv.info._Z11maxPerBlockPKiiPi --------------------------
	.section	.nv.info._Z11maxPerBlockPKiiPi,"",@"SHT_CUDA_INFO"
	.sectionflags	@""
	.align	4


	//----- nvinfo : EIATTR_CUDA_API_VERSION
	.align		4
        /*0000*/ 	.byte	0x04, 0x37
        /*0002*/ 	.short	(.L_7 - .L_6)
.L_6:
        /*0004*/ 	.word	0x00000082


	//----- nvinfo : EIATTR_KPARAM_INFO
	.align		4
.L_7:
        /*0008*/ 	.byte	0x04, 0x17
        /*000a*/ 	.short	(.L_9 - .L_8)
.L_8:
        /*000c*/ 	.word	0x00000000
        /*0010*/ 	.short	0x0002
        /*0012*/ 	.short	0x0010
        /*0014*/ 	.byte	0x00, 0xf5, 0x21, 0x00


	//----- nvinfo : EIATTR_KPARAM_INFO
	.align		4
.L_9:
        /*0018*/ 	.byte	0x04, 0x17
        /*001a*/ 	.short	(.L_11 - .L_10)
.L_10:
        /*001c*/ 	.word	0x00000000
        /*0020*/ 	.short	0x0001
        /*0022*/ 	.short	0x0008
        /*0024*/ 	.byte	0x00, 0xf0, 0x11, 0x00


	//----- nvinfo : EIATTR_KPARAM_INFO
	.align		4
.L_11:
        /*0028*/ 	.byte	0x04, 0x17
        /*002a*/ 	.short	(.L_13 - .L_12)
.L_12:
        /*002c*/ 	.word	0x00000000
        /*0030*/ 	.short	0x0000
        /*0032*/ 	.short	0x0000
        /*0034*/ 	.byte	0x00, 0xf5, 0x21, 0x00


	//----- nvinfo : EIATTR_SPARSE_MMA_MASK
	.align		4
.L_13:
        /*0038*/ 	.byte	0x03, 0x50
        /*003a*/ 	.short	0x0000


	//----- nvinfo : EIATTR_MAXREG_COUNT
	.align		4
        /*003c*/ 	.byte	0x03, 0x1b
        /*003e*/ 	.short	0x00ff


	//----- nvinfo : EIATTR_NUM_BARRIERS
	.align		4
        /*0040*/ 	.byte	0x02, 0x4c
        /*0042*/ 	.byte	0x01
	.zero		1


	//----- nvinfo : EIATTR_MERCURY_ISA_VERSION
	.align		4
        /*0044*/ 	.byte	0x03, 0x5f
        /*0046*/ 	.short	0x0101


	//----- nvinfo : EIATTR_VRC_CTA_INIT_COUNT
	.align		4
        /*0048*/ 	.byte	0x02, 0x4a
	.zero		1
	.zero		1


	//----- nvinfo : EIATTR_EXIT_INSTR_OFFSETS
	.align		4
        /*004c*/ 	.byte	0x04, 0x1c
        /*004e*/ 	.short	(.L_15 - .L_14)


	//   ....[0]....
.L_14:
        /*0050*/ 	.word	0x000001c0


	//   ....[1]....
        /*0054*/ 	.word	0x00000550


	//----- nvinfo : EIATTR_CRS_STACK_SIZE
	.align		4
.L_15:
        /*0058*/ 	.byte	0x04, 0x1e
        /*005a*/ 	.short	(.L_17 - .L_16)
.L_16:
        /*005c*/ 	.word	0x00000000


	//----- nvinfo : EIATTR_CBANK_PARAM_SIZE
	.align		4
.L_17:
        /*0060*/ 	.byte	0x03, 0x19
        /*0062*/ 	.short	0x0018


	//----- nvinfo : EIATTR_PARAM_CBANK
	.align		4
        /*0064*/ 	.byte	0x04, 0x0a
        /*0066*/ 	.short	(.L_19 - .L_18)
	.align		4
.L_18:
        /*0068*/ 	.word	index@(.nv.constant0._Z11maxPerBlockPKiiPi)
        /*006c*/ 	.short	0x0380
        /*006e*/ 	.short	0x0018


	//----- nvinfo : EIATTR_SW_WAR
	.align		4
.L_19:
        /*0070*/ 	.byte	0x04, 0x36
        /*0072*/ 	.short	(.L_21 - .L_20)
.L_20:
        /*0074*/ 	.word	0x00000008
.L_21:


//--------------------- .nv.callgraph             --------------------------
	.section	.nv.callgraph,"",@"SHT_CUDA_CALLGRAPH"
	.align	4
	.sectionentsize	8
	.align		4
        /*0000*/ 	.word	0x00000000
	.align		4
        /*0004*/ 	.word	0xffffffff
	.align		4
        /*0008*/ 	.word	0x00000000
	.align		4
        /*000c*/ 	.word	0xfffffffe
	.align		4
        /*0010*/ 	.word	0x00000000
	.align		4
        /*0014*/ 	.word	0xfffffffd
	.align		4
        /*0018*/ 	.word	0x00000000
	.align		4
        /*001c*/ 	.word	0xfffffffc


//--------------------- .text._Z11maxPerBlockPKiiPi --------------------------
	.section	.text._Z11maxPerBlockPKiiPi,"ax",@progbits
	.align	128
        .global         _Z11maxPerBlockPKiiPi
        .type           _Z11maxPerBlockPKiiPi,@function
        .size           _Z11maxPerBlockPKiiPi,(.L_x_5 - _Z11maxPerBlockPKiiPi)
        .other          _Z11maxPerBlockPKiiPi,@"STO_CUDA_ENTRY STV_DEFAULT"
_Z11maxPerBlockPKiiPi:
.text._Z11maxPerBlockPKiiPi:
[----:B------:R-:W-:Y:S08]  /*0000*/  LDC R1, c[0x0][0x37c] ;  /* 0x0000df00ff017b82 */ /* 0x000ff00000000800 */
[----:B------:R-:W0:Y:S01]  /*0010*/  LDC.64 R2, c[0x0][0x380] ;  /* 0x0000e000ff027b82 */ /* 0x000e220000000a00 */
[----:B------:R-:W0:Y:S01]  /*0020*/  LDCU.64 UR6, c[0x0][0x358] ;  /* 0x00006b00ff0677ac */ /* 0x000e220008000a00 */
[----:B------:R-:W1:Y:S01]  /*0030*/  S2R R0, SR_CTAID.X ;  /* 0x0000000000007919 */ /* 0x000e620000002500 */
[----:B------:R-:W2:Y:S01]  /*0040*/  LDCU UR8, c[0x0][0x388] ;  /* 0x00007100ff0877ac */ /* 0x000ea20008000800 */
[----:B0-----:R0:W5:Y:S01]  /*0050*/  LDG.E R7, desc[UR6][R2.64] ;  /* 0x0000000602077981 */ /* 0x001162000c1e1900 */
[----:B------:R-:W-:Y:S01]  /*0060*/  BSSY.RECONVERGENT B0, `(.L_x_0) ;  /* 0x000000e000007945 */ /* 0x000fe20003800200 */
[----:B------:R-:W3:Y:S01]  /*0070*/  S2R R9, SR_TID.X ;  /* 0x0000000000097919 */ /* 0x000ee20000002100 */
[----:B-1----:R-:W-:-:S05]  /*0080*/  IMAD.SHL.U32 R4, R0, 0x400, RZ ;  /* 0x0000040000047824 */ /* 0x002fca00078e00ff */
[----:B---3--:R-:W-:-:S04]  /*0090*/  LOP3.LUT R6, R4, R9, RZ, 0xfc, !PT ;  /* 0x0000000904067212 */ /* 0x008fc800078efcff */
[----:B--2---:R-:W-:-:S13]  /*00a0*/  ISETP.GE.AND P0, PT, R6, UR8, PT ;  /* 0x0000000806007c0c */ /* 0x004fda000bf06270 */
[----:B0-----:R-:W-:Y:S05]  /*00b0*/  @P0 BRA `(.L_x_1) ;  /* 0x0000000000200947 */ /* 0x001fea0003800000 */
[----:B------:R-:W0:Y:S08]  /*00c0*/  LDC R11, c[0x0][0x370] ;  /* 0x0000dc00ff0b7b82 */ /* 0x000e300000000800 */
[----:B------:R-:W1:Y:S02]  /*00d0*/  LDC.64 R4, c[0x0][0x380] ;  /* 0x0000e000ff047b82 */ /* 0x000e640000000a00 */
.L_x_2:
[----:B-1----:R-:W-:-:S06]  /*00e0*/  IMAD.WIDE R2, R6, 0x4, R4 ;  /* 0x0000000406027825 */ /* 0x002fcc00078e0204 */
[----:B------:R-:W2:Y:S01]  /*00f0*/  LDG.E R2, desc[UR6][R2.64] ;  /* 0x0000000602027981 */ /* 0x000ea2000c1e1900 */
[----:B0-----:R-:W-:-:S05]  /*0100*/  IMAD R6, R11, 0x400, R6 ;  /* 0x000004000b067824 */ /* 0x001fca00078e0206 */
[----:B------:R-:W-:Y:S02]  /*0110*/  ISETP.GE.AND P0, PT, R6, UR8, PT ;  /* 0x0000000806007c0c */ /* 0x000fe4000bf06270 */
[----:B--2--5:R-:W-:-:S11]  /*0120*/  VIMNMX R7, PT, PT, R2, R7, !PT ;  /* 0x0000000702077248 */ /* 0x024fd60007fe0100 */
[----:B------:R-:W-:Y:S05]  /*0130*/  @!P0 BRA `(.L_x_2) ;  /* 0xfffffffc00e88947 */ /* 0x000fea000383ffff */
.L_x_1:
[----:B------:R-:W-:Y:S05]  /*0140*/  BSYNC.RECONVERGENT B0 ;  /* 0x0000000000007941 */ /* 0x000fea0003800200 */
.L_x_0:
[----:B------:R-:W0:Y:S01]  /*0150*/  S2UR UR5, SR_CgaCtaId ;  /* 0x00000000000579c3 */ /* 0x000e220000008800 */
[----:B------:R-:W-:Y:S01]  /*0160*/  UMOV UR4, 0x400 ;  /* 0x0000040000047882 */ /* 0x000fe20000000000 */
[----:B------:R-:W-:Y:S01]  /*0170*/  ISETP.NE.AND P0, PT, R9, RZ, PT ;  /* 0x000000ff0900720c */ /* 0x000fe20003f05270 */
[----:B0-----:R-:W-:-:S06]  /*0180*/  ULEA UR4, UR5, UR4, 0x18 ;  /* 0x0000000405047291 */ /* 0x001fcc000f8ec0ff */
[----:B------:R-:W-:-:S05]  /*0190*/  LEA R2, R9, UR4, 0x2 ;  /* 0x0000000409027c11 */ /* 0x000fca000f8e10ff */
[----:B-----5:R0:W-:Y:S01]  /*01a0*/  STS [R2], R7 ;  /* 0x0000000702007388 */ /* 0x0201e20000000800 */
[----:B------:R-:W-:Y:S06]  /*01b0*/  BAR.SYNC.DEFER_BLOCKING 0x0 ;  /* 0x0000000000007b1d */ /* 0x000fec0000010000 */
[----:B------:R-:W-:Y:S05]  /*01c0*/  @P0 EXIT ;  /* 0x000000000000094d */ /* 0x000fea0003800000 */
[----:B------:R-:W1:Y:S01]  /*01d0*/  LDS R9, [UR4] ;  /* 0x00000004ff097984 */ /* 0x000e620008000800 */
[----:B0-----:R-:W-:-:S07]  /*01e0*/  IMAD.MOV.U32 R2, RZ, RZ, 0x20 ;  /* 0x00000020ff027424 */ /* 0x001fce00078e00ff */
.L_x_3:
[----:B------:R-:W1:Y:S04]  /*01f0*/  LDS.128 R12, [R2+UR4+-0x20] ;  /* 0xffffe004020c7984 */ /* 0x000e680008000c00 */
[----:B------:R-:W0:Y:S04]  /*0200*/  LDS.128 R16, [R2+UR4+-0x10] ;  /* 0xfffff00402107984 */ /* 0x000e280008000c00 */
[----:B------:R-:W2:Y:S04]  /*0210*/  LDS.128 R20, [R2+UR4] ;  /* 0x0000000402147984 */ /* 0x000ea80008000c00 */
[----:B------:R-:W3:Y:S04]  /*0220*/  LDS.128 R4, [R2+UR4+0x10] ;  /* 0x0000100402047984 */ /* 0x000ee80008000c00 */
[----:B------:R-:W4:Y:S01]  /*0230*/  LDS.128 R24, [R2+UR4+0x20] ;  /* 0x0000200402187984 */ /* 0x000f220008000c00 */
[----:B-1----:R-:W-:-:S03]  /*0240*/  VIMNMX3 R12, R9, R12, R13, !PT ;  /* 0x0000000c090c720f */ /* 0x002fc6000780010d */
[----:B------:R-:W1:Y:S01]  /*0250*/  LDS.128 R8, [R2+UR4+0x30] ;  /* 0x0000300402087984 */ /* 0x000e620008000c00 */
[----:B------:R-:W-:-:S04]  /*0260*/  VIMNMX3 R12, R12, R14, R15, !PT ;  /* 0x0000000e0c0c720f */ /* 0x000fc8000780010f */
[----:B0-----:R-:W-:Y:S02]  /*0270*/  VIMNMX3 R16, R12, R16, R17, !PT ;  /* 0x000000100c10720f */ /* 0x001fe40007800111 */
[----:B------:R-:W0:Y:S02]  /*0280*/  LDS.128 R12, [R2+UR4+0x40] ;  /* 0x00004004020c7984 */ /* 0x000e240008000c00 */
[----:B------:R-:W-:-:S04]  /*0290*/  VIMNMX3 R16, R16, R18, R19, !PT ;  /* 0x000000121010720f */ /* 0x000fc80007800113 */
[----:B--2---:R-:W-:Y:S02]  /*02a0*/  VIMNMX3 R20, R16, R20, R21, !PT ;  /* 0x000000141014720f */ /* 0x004fe40007800115 */
[----:B------:R-:W2:Y:S02]  /*02b0*/  LDS.128 R16, [R2+UR4+0x50] ;  /* 0x0000500402107984 */ /* 0x000ea40008000c00 */
[----:B------:R-:W-:-:S04]  /*02c0*/  VIMNMX3 R20, R20, R22, R23, !PT ;  /* 0x000000161414720f */ /* 0x000fc80007800117 */
[----:B---3--:R-:W-:Y:S02]  /*02d0*/  VIMNMX3 R4, R20, R4, R5, !PT ;  /* 0x000000041404720f */ /* 0x008fe40007800105 */
[----:B------:R-:W3:Y:S02]  /*02e0*/  LDS.128 R20, [R2+UR4+0x60] ;  /* 0x0000600402147984 */ /* 0x000ee40008000c00 */
[----:B------:R-:W-:-:S04]  /*02f0*/  VIMNMX3 R4, R4, R6, R7, !PT ;  /* 0x000000060404720f */ /* 0x000fc80007800107 */
[----:B----4-:R-:W-:Y:S02]  /*0300*/  VIMNMX3 R24, R4, R24, R25, !PT ;  /* 0x000000180418720f */ /* 0x010fe40007800119 */
[----:B------:R-:W4:Y:S02]  /*0310*/  LDS.128 R4, [R2+UR4+0x70] ;  /* 0x0000700402047984 */ /* 0x000f240008000c00 */
[----:B------:R-:W-:-:S04]  /*0320*/  VIMNMX3 R24, R24, R26, R27, !PT ;  /* 0x0000001a1818720f */ /* 0x000fc8000780011b */
[----:B-1----:R-:W-:Y:S02]  /*0330*/  VIMNMX3 R8, R24, R8, R9, !PT ;  /* 0x000000081808720f */ /* 0x002fe40007800109 */
[----:B------:R-:W1:Y:S02]  /*0340*/  LDS.128 R24, [R2+UR4+0x80] ;  /* 0x0000800402187984 */ /* 0x000e640008000c00 */
        /* <DEDUP_REMOVED lines=14> */
[----:B------:R1:W5:Y:S02]  /*0430*/  LDS.128 R4, [R2+UR4+0xd0] ;  /* 0x0000d00402047984 */ /* 0x0003640008000c00 */
[----:B------:R-:W-:-:S04]  /*0440*/  VIMNMX3 R24, R24, R26, R27, !PT ;  /* 0x0000001a1818720f */ /* 0x000fc8000780011b */
[----:B0-----:R-:W-:Y:S01]  /*0450*/  VIMNMX3 R8, R24, R8, R9, !PT ;  /* 0x000000081808720f */ /* 0x001fe20007800109 */
[----:B-1----:R-:W-:-:S03]  /*0460*/  VIADD R2, R2, 0x100 ;  /* 0x0000010002027836 */ /* 0x002fc60000000000 */
[----:B------:R-:W-:Y:S02]  /*0470*/  VIMNMX3 R8, R8, R10, R11, !PT ;  /* 0x0000000a0808720f */ /* 0x000fe4000780010b */
[----:B------:R-:W-:Y:S02]  /*0480*/  ISETP.NE.AND P0, PT, R2, 0x1020, PT ;  /* 0x000010200200780c */ /* 0x000fe40003f05270 */
[----:B--2---:R-:W-:-:S04]  /*0490*/  VIMNMX3 R12, R8, R12, R13, !PT ;  /* 0x0000000c080c720f */ /* 0x004fc8000780010d */
[----:B------:R-:W-:-:S04]  /*04a0*/  VIMNMX3 R12, R12, R14, R15, !PT ;  /* 0x0000000e0c0c720f */ /* 0x000fc8000780010f */
[----:B---3--:R-:W-:-:S04]  /*04b0*/  VIMNMX3 R12, R12, R16, R17, !PT ;  /* 0x000000100c0c720f */ /* 0x008fc80007800111 */
[----:B------:R-:W-:-:S04]  /*04c0*/  VIMNMX3 R12, R12, R18, R19, !PT ;  /* 0x000000120c0c720f */ /* 0x000fc80007800113 */
[----:B----4-:R-:W-:-:S04]  /*04d0*/  VIMNMX3 R12, R12, R20, R21, !PT ;  /* 0x000000140c0c720f */ /* 0x010fc80007800115 */
[----:B------:R-:W-:-:S04]  /*04e0*/  VIMNMX3 R12, R12, R22, R23, !PT ;  /* 0x000000160c0c720f */ /* 0x000fc80007800117 */
[----:B-----5:R-:W-:-:S04]  /*04f0*/  VIMNMX3 R4, R12, R4, R5, !PT ;  /* 0x000000040c04720f */ /* 0x020fc80007800105 */
[----:B------:R-:W-:Y:S01]  /*0500*/  VIMNMX3 R9, R4, R6, R7, !PT ;  /* 0x000000060409720f */ /* 0x000fe20007800107 */
[----:B------:R-:W-:Y:S06]  /*0510*/  @P0 BRA `(.L_x_3) ;  /* 0xfffffffc00340947 */ /* 0x000fec000383ffff */
[----:B------:R-:W0:Y:S02]  /*0520*/  LDC.64 R2, c[0x0][0x390] ;  /* 0x0000e400ff027b82 */ /* 0x000e240000000a00 */
[----:B0-----:R-:W-:-:S05]  /*0530*/  IMAD.WIDE.U32 R2, R0, 0x4, R2 ;  /* 0x0000000400027825 */ /* 0x001fca00078e0002 */
[----:B------:R-:W-:Y:S01]  /*0540*/  STG.E desc[UR6][R2.64], R9 ;  /* 0x0000000902007986 */ /* 0x000fe2000c101906 */
[----:B------:R-:W-:Y:S05]  /*0550*/  EXIT ;  /* 0x000000000000794d */ /* 0x000fea0003800000 */
.L_x_4:
[----:B------:R-:W-:-:S00]  /*0560*/  BRA `(.L_x_4) ;  /* 0xfffffffc00fc7947 */ /* 0x000fc0000383ffff */
[----:B------:R-:W-:-:S00]  /*0570*/  NOP ;  /* 0x0000000000007918 */ /* 0x000fc00000000000 */
        /* <DEDUP_REMOVED lines=8> */
.L_x_5:


//--------------------- .nv.shared._Z11maxPerBlockPKiiPi --------------------------
	.section	.nv.shared._Z11maxPerBlockPKiiPi,"aw",@nobits
	.sectionflags	@""
	.align	4
.nv.shared._Z11maxPerBlockPKiiPi:
	.zero		5120


//--------------------- .nv.shared.reserved.0     --------------------------
	.section	.nv.shared.reserved.0,"aw",@nobits
	.weak		__nv_reservedSMEM_offset_0_alias
	.size		__nv_reservedSMEM_offset_0_alias, 0, 64
	.other		__nv_reservedSMEM_offset_0_alias,@"STO_CUDA_RESERVED_SHARED STV_DEFAULT"
__nv_reservedSMEM_offset_0_alias:
	.zero		0
	.zero		64


//--------------------- .nv.constant0._Z11maxPerBlockPKiiPi --------------------------
	.section	.nv.constant0._Z11maxPerBlockPKiiPi,"a",@progbits
	.sectionflags	@""
	.align	4
.nv.constant0._Z11maxPerBlockPKiiPi:
	.zero		920


//--------------------- SYMBOLS --------------------------

	.type		.nv.reservedSmem.offset0,@object
	.size		.nv.reservedSmem.offset0,0x4
	.type		.nv.reservedSmem.cap,@object
	.size		.nv.reservedSmem.cap,0x4
